//
// Generated by NVIDIA NVVM Compiler
//
// Compiler Build ID: CL-36424714
// Cuda compilation tools, release 13.0, V13.0.88
// Based on NVVM 20.0.0
//

.version 9.0
.target sm_100
.address_size 64

	// .globl	_Z12calc_accountPiS_S_ii
// _ZZ8calc_sumPiS_iiE11partial_sum has been demoted

.visible .entry _Z12calc_accountPiS_S_ii(
	.param .u64 .ptr .align 1 _Z12calc_accountPiS_S_ii_param_0,
	.param .u64 .ptr .align 1 _Z12calc_accountPiS_S_ii_param_1,
	.param .u64 .ptr .align 1 _Z12calc_accountPiS_S_ii_param_2,
	.param .u32 _Z12calc_accountPiS_S_ii_param_3,
	.param .u32 _Z12calc_accountPiS_S_ii_param_4
)
{
	.reg .pred 	%p<12>;
	.reg .b32 	%r<107>;
	.reg .b64 	%rd<70>;

	ld.param.u64 	%rd3, [_Z12calc_accountPiS_S_ii_param_0];
	ld.param.u64 	%rd4, [_Z12calc_accountPiS_S_ii_param_1];
	ld.param.u32 	%r32, [_Z12calc_accountPiS_S_ii_param_3];
	ld.param.u32 	%r33, [_Z12calc_accountPiS_S_ii_param_4];
	cvta.to.global.u64 	%rd1, %rd4;
	cvta.to.global.u64 	%rd2, %rd3;
	mov.u32 	%r34, %ctaid.x;
	mov.u32 	%r35, %ntid.x;
	mov.u32 	%r36, %tid.x;
	mad.lo.s32 	%r1, %r34, %r35, %r36;
	setp.ge.s32 	%p1, %r1, %r32;
	setp.lt.s32 	%p2, %r33, 1;
	or.pred  	%p3, %p1, %p2;
	@%p3 bra 	$L__BB0_13;
	and.b32  	%r2, %r33, 15;
	setp.lt.u32 	%p4, %r33, 16;
	mov.b32 	%r100, 0;
	mov.u32 	%r99, %r100;
	@%p4 bra 	$L__BB0_4;
	and.b32  	%r100, %r33, 2147483632;
	neg.s32 	%r96, %r100;
	shl.b32 	%r5, %r32, 4;
	mov.b32 	%r99, 0;
	mul.wide.s32 	%rd8, %r32, 4;
	mov.u32 	%r95, %r1;
$L__BB0_3:
	.pragma "nounroll";
	mul.wide.s32 	%rd5, %r95, 4;
	add.s64 	%rd6, %rd2, %rd5;
	ld.global.u32 	%r39, [%rd6];
	add.s32 	%r40, %r39, %r99;
	add.s64 	%rd7, %rd1, %rd5;
	st.global.u32 	[%rd7], %r40;
	add.s64 	%rd9, %rd6, %rd8;
	ld.global.u32 	%r41, [%rd9];
	add.s32 	%r42, %r41, %r40;
	add.s64 	%rd10, %rd7, %rd8;
	st.global.u32 	[%rd10], %r42;
	add.s64 	%rd11, %rd9, %rd8;
	ld.global.u32 	%r43, [%rd11];
	add.s32 	%r44, %r43, %r42;
	add.s64 	%rd12, %rd10, %rd8;
	st.global.u32 	[%rd12], %r44;
	add.s64 	%rd13, %rd11, %rd8;
	ld.global.u32 	%r45, [%rd13];
	add.s32 	%r46, %r45, %r44;
	add.s64 	%rd14, %rd12, %rd8;
	st.global.u32 	[%rd14], %r46;
	add.s64 	%rd15, %rd13, %rd8;
	ld.global.u32 	%r47, [%rd15];
	add.s32 	%r48, %r47, %r46;
	add.s64 	%rd16, %rd14, %rd8;
	st.global.u32 	[%rd16], %r48;
	add.s64 	%rd17, %rd15, %rd8;
	ld.global.u32 	%r49, [%rd17];
	add.s32 	%r50, %r49, %r48;
	add.s64 	%rd18, %rd16, %rd8;
	st.global.u32 	[%rd18], %r50;
	add.s64 	%rd19, %rd17, %rd8;
	ld.global.u32 	%r51, [%rd19];
	add.s32 	%r52, %r51, %r50;
	add.s64 	%rd20, %rd18, %rd8;
	st.global.u32 	[%rd20], %r52;
	add.s64 	%rd21, %rd19, %rd8;
	ld.global.u32 	%r53, [%rd21];
	add.s32 	%r54, %r53, %r52;
	add.s64 	%rd22, %rd20, %rd8;
	st.global.u32 	[%rd22], %r54;
	add.s64 	%rd23, %rd21, %rd8;
	ld.global.u32 	%r55, [%rd23];
	add.s32 	%r56, %r55, %r54;
	add.s64 	%rd24, %rd22, %rd8;
	st.global.u32 	[%rd24], %r56;
	add.s64 	%rd25, %rd23, %rd8;
	ld.global.u32 	%r57, [%rd25];
	add.s32 	%r58, %r57, %r56;
	add.s64 	%rd26, %rd24, %rd8;
	st.global.u32 	[%rd26], %r58;
	add.s64 	%rd27, %rd25, %rd8;
	ld.global.u32 	%r59, [%rd27];
	add.s32 	%r60, %r59, %r58;
	add.s64 	%rd28, %rd26, %rd8;
	st.global.u32 	[%rd28], %r60;
	add.s64 	%rd29, %rd27, %rd8;
	ld.global.u32 	%r61, [%rd29];
	add.s32 	%r62, %r61, %r60;
	add.s64 	%rd30, %rd28, %rd8;
	st.global.u32 	[%rd30], %r62;
	add.s64 	%rd31, %rd29, %rd8;
	ld.global.u32 	%r63, [%rd31];
	add.s32 	%r64, %r63, %r62;
	add.s64 	%rd32, %rd30, %rd8;
	st.global.u32 	[%rd32], %r64;
	add.s64 	%rd33, %rd31, %rd8;
	ld.global.u32 	%r65, [%rd33];
	add.s32 	%r66, %r65, %r64;
	add.s64 	%rd34, %rd32, %rd8;
	st.global.u32 	[%rd34], %r66;
	add.s64 	%rd35, %rd33, %rd8;
	ld.global.u32 	%r67, [%rd35];
	add.s32 	%r68, %r67, %r66;
	add.s64 	%rd36, %rd34, %rd8;
	st.global.u32 	[%rd36], %r68;
	add.s64 	%rd37, %rd35, %rd8;
	ld.global.u32 	%r69, [%rd37];
	add.s32 	%r99, %r69, %r68;
	add.s64 	%rd38, %rd36, %rd8;
	st.global.u32 	[%rd38], %r99;
	add.s32 	%r96, %r96, 16;
	add.s32 	%r95, %r95, %r5;
	setp.ne.s32 	%p5, %r96, 0;
	@%p5 bra 	$L__BB0_3;
$L__BB0_4:
	setp.eq.s32 	%p6, %r2, 0;
	@%p6 bra 	$L__BB0_13;
	and.b32  	%r14, %r33, 7;
	setp.lt.u32 	%p7, %r2, 8;
	@%p7 bra 	$L__BB0_7;
	mad.lo.s32 	%r70, %r100, %r32, %r1;
	mul.wide.s32 	%rd39, %r70, 4;
	add.s64 	%rd40, %rd2, %rd39;
	ld.global.u32 	%r71, [%rd40];
	add.s32 	%r72, %r71, %r99;
	add.s64 	%rd41, %rd1, %rd39;
	st.global.u32 	[%rd41], %r72;
	mul.wide.s32 	%rd42, %r32, 4;
	add.s64 	%rd43, %rd40, %rd42;
	ld.global.u32 	%r73, [%rd43];
	add.s32 	%r74, %r73, %r72;
	add.s64 	%rd44, %rd41, %rd42;
	st.global.u32 	[%rd44], %r74;
	add.s64 	%rd45, %rd43, %rd42;
	ld.global.u32 	%r75, [%rd45];
	add.s32 	%r76, %r75, %r74;
	add.s64 	%rd46, %rd44, %rd42;
	st.global.u32 	[%rd46], %r76;
	add.s64 	%rd47, %rd45, %rd42;
	ld.global.u32 	%r77, [%rd47];
	add.s32 	%r78, %r77, %r76;
	add.s64 	%rd48, %rd46, %rd42;
	st.global.u32 	[%rd48], %r78;
	add.s64 	%rd49, %rd47, %rd42;
	ld.global.u32 	%r79, [%rd49];
	add.s32 	%r80, %r79, %r78;
	add.s64 	%rd50, %rd48, %rd42;
	st.global.u32 	[%rd50], %r80;
	add.s64 	%rd51, %rd49, %rd42;
	ld.global.u32 	%r81, [%rd51];
	add.s32 	%r82, %r81, %r80;
	add.s64 	%rd52, %rd50, %rd42;
	st.global.u32 	[%rd52], %r82;
	add.s64 	%rd53, %rd51, %rd42;
	ld.global.u32 	%r83, [%rd53];
	add.s32 	%r84, %r83, %r82;
	add.s64 	%rd54, %rd52, %rd42;
	st.global.u32 	[%rd54], %r84;
	add.s64 	%rd55, %rd53, %rd42;
	ld.global.u32 	%r85, [%rd55];
	add.s32 	%r99, %r85, %r84;
	add.s64 	%rd56, %rd54, %rd42;
	st.global.u32 	[%rd56], %r99;
	add.s32 	%r100, %r100, 8;
$L__BB0_7:
	setp.eq.s32 	%p8, %r14, 0;
	@%p8 bra 	$L__BB0_13;
	and.b32  	%r19, %r33, 3;
	setp.lt.u32 	%p9, %r14, 4;
	@%p9 bra 	$L__BB0_10;
	mad.lo.s32 	%r86, %r100, %r32, %r1;
	mul.wide.s32 	%rd57, %r86, 4;
	add.s64 	%rd58, %rd2, %rd57;
	ld.global.u32 	%r87, [%rd58];
	add.s32 	%r88, %r87, %r99;
	add.s64 	%rd59, %rd1, %rd57;
	st.global.u32 	[%rd59], %r88;
	mul.wide.s32 	%rd60, %r32, 4;
	add.s64 	%rd61, %rd58, %rd60;
	ld.global.u32 	%r89, [%rd61];
	add.s32 	%r90, %r89, %r88;
	add.s64 	%rd62, %rd59, %rd60;
	st.global.u32 	[%rd62], %r90;
	add.s64 	%rd63, %rd61, %rd60;
	ld.global.u32 	%r91, [%rd63];
	add.s32 	%r92, %r91, %r90;
	add.s64 	%rd64, %rd62, %rd60;
	st.global.u32 	[%rd64], %r92;
	add.s64 	%rd65, %rd63, %rd60;
	ld.global.u32 	%r93, [%rd65];
	add.s32 	%r99, %r93, %r92;
	add.s64 	%rd66, %rd64, %rd60;
	st.global.u32 	[%rd66], %r99;
	add.s32 	%r100, %r100, 4;
$L__BB0_10:
	setp.eq.s32 	%p10, %r19, 0;
	@%p10 bra 	$L__BB0_13;
	mad.lo.s32 	%r105, %r100, %r32, %r1;
	neg.s32 	%r104, %r19;
$L__BB0_12:
	.pragma "nounroll";
	mul.wide.s32 	%rd67, %r105, 4;
	add.s64 	%rd68, %rd2, %rd67;
	ld.global.u32 	%r94, [%rd68];
	add.s32 	%r99, %r94, %r99;
	add.s64 	%rd69, %rd1, %rd67;
	st.global.u32 	[%rd69], %r99;
	add.s32 	%r105, %r105, %r32;
	add.s32 	%r104, %r104, 1;
	setp.ne.s32 	%p11, %r104, 0;
	@%p11 bra 	$L__BB0_12;
$L__BB0_13:
	ret;

}
	// .globl	_Z8calc_sumPiS_ii
.visible .entry _Z8calc_sumPiS_ii(
	.param .u64 .ptr .align 1 _Z8calc_sumPiS_ii_param_0,
	.param .u64 .ptr .align 1 _Z8calc_sumPiS_ii_param_1,
	.param .u32 _Z8calc_sumPiS_ii_param_2,
	.param .u32 _Z8calc_sumPiS_ii_param_3
)
{
	.reg .pred 	%p<7>;
	.reg .b32 	%r<29>;
	.reg .b64 	%rd<9>;
	// demoted variable
	.shared .align 4 .b8 _ZZ8calc_sumPiS_iiE11partial_sum[1024];
	ld.param.u64 	%rd2, [_Z8calc_sumPiS_ii_param_0];
	ld.param.u64 	%rd3, [_Z8calc_sumPiS_ii_param_1];
	ld.param.u32 	%r13, [_Z8calc_sumPiS_ii_param_2];
	mov.u32 	%r1, %ctaid.x;
	mov.u32 	%r2, %tid.x;
	shl.b32 	%r14, %r2, 2;
	mov.u32 	%r15, _ZZ8calc_sumPiS_iiE11partial_sum;
	add.s32 	%r3, %r15, %r14;
	mov.b32 	%r16, 0;
	st.shared.u32 	[%r3], %r16;
	setp.ge.s32 	%p1, %r2, %r13;
	@%p1 bra 	$L__BB1_4;
	mul.lo.s32 	%r4, %r13, %r1;
	mov.u32 	%r5, %ntid.x;
	cvta.to.global.u64 	%rd1, %rd2;
	mov.b32 	%r26, 0;
	mov.u32 	%r27, %r2;
$L__BB1_2:
	add.s32 	%r18, %r27, %r4;
	mul.wide.s32 	%rd4, %r18, 4;
	add.s64 	%rd5, %rd1, %rd4;
	ld.global.u32 	%r19, [%rd5];
	add.s32 	%r26, %r26, %r19;
	add.s32 	%r27, %r27, %r5;
	setp.lt.s32 	%p2, %r27, %r13;
	@%p2 bra 	$L__BB1_2;
	st.shared.u32 	[%r3], %r26;
$L__BB1_4:
	bar.sync 	0;
	mov.u32 	%r28, %ntid.x;
	setp.lt.u32 	%p3, %r28, 2;
	@%p3 bra 	$L__BB1_8;
$L__BB1_5:
	shr.u32 	%r12, %r28, 1;
	setp.ge.u32 	%p4, %r2, %r12;
	@%p4 bra 	$L__BB1_7;
	shl.b32 	%r20, %r12, 2;
	add.s32 	%r21, %r3, %r20;
	ld.shared.u32 	%r22, [%r21];
	ld.shared.u32 	%r23, [%r3];
	add.s32 	%r24, %r23, %r22;
	st.shared.u32 	[%r3], %r24;
$L__BB1_7:
	bar.sync 	0;
	setp.gt.u32 	%p5, %r28, 3;
	mov.u32 	%r28, %r12;
	@%p5 bra 	$L__BB1_5;
$L__BB1_8:
	setp.ne.s32 	%p6, %r2, 0;
	@%p6 bra 	$L__BB1_10;
	ld.shared.u32 	%r25, [_ZZ8calc_sumPiS_iiE11partial_sum];
	cvta.to.global.u64 	%rd6, %rd3;
	mul.wide.u32 	%rd7, %r1, 4;
	add.s64 	%rd8, %rd6, %rd7;
	st.global.u32 	[%rd8], %r25;
$L__BB1_10:
	ret;

}


// ===== COMPILED SASS (sm_100) =====

	.target	sm_100

	.elftype	@"ET_EXEC"


//--------------------- .note.nv.tkinfo           --------------------------
	.section	.note.nv.tkinfo,"",@"SHT_NOTE"
	.sectionflags	@"SHF_NOTE_NV_TKINFO"
	.tkinfo
        /*0018*/ 	.word	0x00000002
        /*0030*/ 	.string	""
        /*0030*/ 	.string	"ptxas"
        /*0030*/ 	.string	"Cuda compilation tools, release 13.0, V13.0.88"
        /*0030*/ 	.string	"Build cuda_13.0.r13.0/compiler.36424714_0"
        /*0030*/ 	.string	"-arch sm_100 -m 64 "



//--------------------- .note.nv.cuinfo           --------------------------
	.section	.note.nv.cuinfo,"",@"SHT_NOTE"
	.sectionflags	@"SHF_NOTE_NV_CUINFO"
        /*0018*/ 	.short	0x0002
        /*001a*/ 	.short	0x0064
        /*001c*/ 	.short	0x0082
	.zero		2


//--------------------- .nv.info                  --------------------------
	.section	.nv.info,"",@"SHT_CUDA_INFO"
	.align	4


	//----- nvinfo : EIATTR_REGCOUNT
	.align		4
        /*0000*/ 	.byte	0x04, 0x2f
        /*0002*/ 	.short	(.L_1 - .L_0)
	.align		4
.L_0:
        /*0004*/ 	.word	index@(_Z12calc_accountPiS_S_ii)
        /*0008*/ 	.word	0x00000020


	//----- nvinfo : EIATTR_FRAME_SIZE
	.align		4
.L_1:
        /*000c*/ 	.byte	0x04, 0x11
        /*000e*/ 	.short	(.L_3 - .L_2)
	.align		4
.L_2:
        /*0010*/ 	.word	index@(_Z12calc_accountPiS_S_ii)
        /*0014*/ 	.word	0x00000000


	//----- nvinfo : EIATTR_REGCOUNT
	.align		4
.L_3:
        /*0018*/ 	.byte	0x04, 0x2f
        /*001a*/ 	.short	(.L_5 - .L_4)
	.align		4
.L_4:
        /*001c*/ 	.word	index@(_Z8calc_sumPiS_ii)
        /*0020*/ 	.word	0x0000000e


	//----- nvinfo : EIATTR_FRAME_SIZE
	.align		4
.L_5:
        /*0024*/ 	.byte	0x04, 0x11
        /*0026*/ 	.short	(.L_7 - .L_6)
	.align		4
.L_6:
        /*0028*/ 	.word	index@(_Z8calc_sumPiS_ii)
        /*002c*/ 	.word	0x00000000


	//----- nvinfo : EIATTR_MIN_STACK_SIZE
	.align		4
.L_7:
        /*0030*/ 	.byte	0x04, 0x12
        /*0032*/ 	.short	(.L_9 - .L_8)
	.align		4
.L_8:
        /*0034*/ 	.word	index@(_Z8calc_sumPiS_ii)
        /*0038*/ 	.word	0x00000000


	//----- nvinfo : EIATTR_MIN_STACK_SIZE
	.align		4
.L_9:
        /*003c*/ 	.byte	0x04, 0x12
        /*003e*/ 	.short	(.L_11 - .L_10)
	.align		4
.L_10:
        /*0040*/ 	.word	index@(_Z12calc_accountPiS_S_ii)
        /*0044*/ 	.word	0x00000000
.L_11:


//--------------------- .nv.compat                --------------------------
	.section	.nv.compat,"",@"SHT_CUDA_COMPAT_INFO"
	.align	4
        /*0000*/ 	.byte	0x02, 0x09, 0x00, 0x00, 0x02, 0x02, 0x01, 0x00, 0x02, 0x05, 0x05, 0x00, 0x03, 0x07, 0x01, 0x01
        /*0010*/ 	.byte	0x02, 0x03, 0x00, 0x00, 0x02, 0x06, 0x01, 0x00, 0x04, 0x0b, 0x08, 0x00, 0x09, 0x00, 0x00, 0x00
        /*0020*/ 	.byte	0x00, 0x00, 0x00, 0x00


//--------------------- .nv.info._Z8calc_sumPiS_ii --------------------------
	.section	.nv.info._Z8calc_sumPiS_ii,"",@"SHT_CUDA_INFO"
	.sectionflags	@""
	.align	4


	//----- nvinfo : EIATTR_CUDA_API_VERSION
	.align		4
        /*0000*/ 	.byte	0x04, 0x37
        /*0002*/ 	.short	(.L_13 - .L_12)
.L_12:
        /*0004*/ 	.word	0x00000082


	//----- nvinfo : EIATTR_KPARAM_INFO
	.align		4
.L_13:
        /*0008*/ 	.byte	0x04, 0x17
        /*000a*/ 	.short	(.L_15 - .L_14)
.L_14:
        /*000c*/ 	.word	0x00000000
        /*0010*/ 	.short	0x0003
        /*0012*/ 	.short	0x0014
        /*0014*/ 	.byte	0x00, 0xf0, 0x11, 0x00


	//----- nvinfo : EIATTR_KPARAM_INFO
	.align		4
.L_15:
        /*0018*/ 	.byte	0x04, 0x17
        /*001a*/ 	.short	(.L_17 - .L_16)
.L_16:
        /*001c*/ 	.word	0x00000000
        /*0020*/ 	.short	0x0002
        /*0022*/ 	.short	0x0010
        /*0024*/ 	.byte	0x00, 0xf0, 0x11, 0x00


	//----- nvinfo : EIATTR_KPARAM_INFO
	.align		4
.L_17:
        /*0028*/ 	.byte	0x04, 0x17
        /*002a*/ 	.short	(.L_19 - .L_18)
.L_18:
        /*002c*/ 	.word	0x00000000
        /*0030*/ 	.short	0x0001
        /*0032*/ 	.short	0x0008
        /*0034*/ 	.byte	0x00, 0xf5, 0x21, 0x00


	//----- nvinfo : EIATTR_KPARAM_INFO
	.align		4
.L_19:
        /*0038*/ 	.byte	0x04, 0x17
        /*003a*/ 	.short	(.L_21 - .L_20)
.L_20:
        /*003c*/ 	.word	0x00000000
        /*0040*/ 	.short	0x0000
        /*0042*/ 	.short	0x0000
        /*0044*/ 	.byte	0x00, 0xf5, 0x21, 0x00


	//----- nvinfo : EIATTR_SPARSE_MMA_MASK
	.align		4
.L_21:
        /*0048*/ 	.byte	0x03, 0x50
        /*004a*/ 	.short	0x0000


	//----- nvinfo : EIATTR_MAXREG_COUNT
	.align		4
        /*004c*/ 	.byte	0x03, 0x1b
        /*004e*/ 	.short	0x00ff


	//----- nvinfo : EIATTR_NUM_BARRIERS
	.align		4
        /*0050*/ 	.byte	0x02, 0x4c
        /*0052*/ 	.byte	0x01
	.zero		1


	//----- nvinfo : EIATTR_MERCURY_ISA_VERSION
	.align		4
        /*0054*/ 	.byte	0x03, 0x5f
        /*0056*/ 	.short	0x0101


	//----- nvinfo : EIATTR_VRC_CTA_INIT_COUNT
	.align		4
        /*0058*/ 	.byte	0x02, 0x4a
	.zero		1
	.zero		1


	//----- nvinfo : EIATTR_EXIT_INSTR_OFFSETS
	.align		4
        /*005c*/ 	.byte	0x04, 0x1c
        /*005e*/ 	.short	(.L_23 - .L_22)


	//   ....[0]....
.L_22:
        /*0060*/ 	.word	0x000002d0


	//   ....[1]....
        /*0064*/ 	.word	0x00000350


	//----- nvinfo : EIATTR_CRS_STACK_SIZE
	.align		4
.L_23:
        /*0068*/ 	.byte	0x04, 0x1e
        /*006a*/ 	.short	(.L_25 - .L_24)
.L_24:
        /*006c*/ 	.word	0x00000000


	//----- nvinfo : EIATTR_CBANK_PARAM_SIZE
	.align		4
.L_25:
        /*0070*/ 	.byte	0x03, 0x19
        /*0072*/ 	.short	0x0018


	//----- nvinfo : EIATTR_PARAM_CBANK
	.align		4
        /*0074*/ 	.byte	0x04, 0x0a
        /*0076*/ 	.short	(.L_27 - .L_26)
	.align		4
.L_26:
        /*0078*/ 	.word	index@(.nv.constant0._Z8calc_sumPiS_ii)
        /*007c*/ 	.short	0x0380
        /*007e*/ 	.short	0x0018


	//----- nvinfo : EIATTR_SW_WAR
	.align		4
.L_27:
        /*0080*/ 	.byte	0x04, 0x36
        /*0082*/ 	.short	(.L_29 - .L_28)
.L_28:
        /*0084*/ 	.word	0x00000008
.L_29:


//--------------------- .nv.info._Z12calc_accountPiS_S_ii --------------------------
	.section	.nv.info._Z12calc_accountPiS_S_ii,"",@"SHT_CUDA_INFO"
	.sectionflags	@""
	.align	4


	//----- nvinfo : EIATTR_CUDA_API_VERSION
	.align		4
        /*0000*/ 	.byte	0x04, 0x37
        /*0002*/ 	.short	(.L_31 - .L_30)
.L_30:
        /*0004*/ 	.word	0x00000082


	//----- nvinfo : EIATTR_KPARAM_INFO
	.align		4
.L_31:
        /*0008*/ 	.byte	0x04, 0x17
        /*000a*/ 	.short	(.L_33 - .L_32)
.L_32:
        /*000c*/ 	.word	0x00000000
        /*0010*/ 	.short	0x0004
        /*0012*/ 	.short	0x001c
        /*0014*/ 	.byte	0x00, 0xf0, 0x11, 0x00


	//----- nvinfo : EIATTR_KPARAM_INFO
	.align		4
.L_33:
        /*0018*/ 	.byte	0x04, 0x17
        /*001a*/ 	.short	(.L_35 - .L_34)
.L_34:
        /*001c*/ 	.word	0x00000000
        /*0020*/ 	.short	0x0003
        /*0022*/ 	.short	0x0018
        /*0024*/ 	.byte	0x00, 0xf0, 0x11, 0x00


	//----- nvinfo : EIATTR_KPARAM_INFO
	.align		4
.L_35:
        /*0028*/ 	.byte	0x04, 0x17
        /*002a*/ 	.short	(.L_37 - .L_36)
.L_36:
        /*002c*/ 	.word	0x00000000
        /*0030*/ 	.short	0x0002
        /*0032*/ 	.short	0x0010
        /*0034*/ 	.byte	0x00, 0xf5, 0x21, 0x00


	//----- nvinfo : EIATTR_KPARAM_INFO
	.align		4
.L_37:
        /*0038*/ 	.byte	0x04, 0x17
        /*003a*/ 	.short	(.L_39 - .L_38)
.L_38:
        /*003c*/ 	.word	0x00000000
        /*0040*/ 	.short	0x0001
        /*0042*/ 	.short	0x0008
        /*0044*/ 	.byte	0x00, 0xf5, 0x21, 0x00


	//----- nvinfo : EIATTR_KPARAM_INFO
	.align		4
.L_39:
        /*0048*/ 	.byte	0x04, 0x17
        /*004a*/ 	.short	(.L_41 - .L_40)
.L_40:
        /*004c*/ 	.word	0x00000000
        /*0050*/ 	.short	0x0000
        /*0052*/ 	.short	0x0000
        /*0054*/ 	.byte	0x00, 0xf5, 0x21, 0x00


	//----- nvinfo : EIATTR_SPARSE_MMA_MASK
	.align		4
.L_41:
        /*0058*/ 	.byte	0x03, 0x50
        /*005a*/ 	.short	0x0000


	//----- nvinfo : EIATTR_MAXREG_COUNT
	.align		4
        /*005c*/ 	.byte	0x03, 0x1b
        /*005e*/ 	.short	0x00ff


	//----- nvinfo : EIATTR_MERCURY_ISA_VERSION
	.align		4
        /*0060*/ 	.byte	0x03, 0x5f
        /*0062*/ 	.short	0x0101


	//----- nvinfo : EIATTR_VRC_CTA_INIT_COUNT
	.align		4
        /*0064*/ 	.byte	0x02, 0x4a
	.zero		1
	.zero		1


	//----- nvinfo : EIATTR_EXIT_INSTR_OFFSETS
	.align		4
        /*0068*/ 	.byte	0x04, 0x1c
        /*006a*/ 	.short	(.L_43 - .L_42)


	//   ....[0]....
.L_42:
        /*006c*/ 	.word	0x00000080


	//   ....[1]....
        /*0070*/ 	.word	0x000006a0


	//   ....[2]....
        /*0074*/ 	.word	0x000009b0


	//   ....[3]....
        /*0078*/ 	.word	0x00000b80


	//   ....[4]....
        /*007c*/ 	.word	0x00000c60


	//----- nvinfo : EIATTR_CBANK_PARAM_SIZE
	.align		4
.L_43:
        /*0080*/ 	.byte	0x03, 0x19
        /*0082*/ 	.short	0x0020


	//----- nvinfo : EIATTR_PARAM_CBANK
	.align		4
        /*0084*/ 	.byte	0x04, 0x0a
        /*0086*/ 	.short	(.L_45 - .L_44)
	.align		4
.L_44:
        /*0088*/ 	.word	index@(.nv.constant0._Z12calc_accountPiS_S_ii)
        /*008c*/ 	.short	0x0380
        /*008e*/ 	.short	0x0020


	//----- nvinfo : EIATTR_SW_WAR
	.align		4
.L_45:
        /*0090*/ 	.byte	0x04, 0x36
        /*0092*/ 	.short	(.L_47 - .L_46)
.L_46:
        /*0094*/ 	.word	0x00000008
.L_47:


//--------------------- .nv.callgraph             --------------------------
	.section	.nv.callgraph,"",@"SHT_CUDA_CALLGRAPH"
	.align	4
	.sectionentsize	8
	.align		4
        /*0000*/ 	.word	0x00000000
	.align		4
        /*0004*/ 	.word	0xffffffff
	.align		4
        /*0008*/ 	.word	0x00000000
	.align		4
        /*000c*/ 	.word	0xfffffffe
	.align		4
        /*0010*/ 	.word	0x00000000
	.align		4
        /*0014*/ 	.word	0xfffffffd
	.align		4
        /*0018*/ 	.word	0x00000000
	.align		4
        /*001c*/ 	.word	0xfffffffc


//--------------------- .text._Z8calc_sumPiS_ii   --------------------------
	.section	.text._Z8calc_sumPiS_ii,"ax",@progbits
	.align	128
        .global         _Z8calc_sumPiS_ii
        .type           _Z8calc_sumPiS_ii,@function
        .size           _Z8calc_sumPiS_ii,(.L_x_13 - _Z8calc_sumPiS_ii)
        .other          _Z8calc_sumPiS_ii,@"STO_CUDA_ENTRY STV_DEFAULT"
_Z8calc_sumPiS_ii:
.text._Z8calc_sumPiS_ii:
[----:B------:R-:W-:Y:S08]  /*0000*/  LDC R1, c[0x0][0x37c] ;  /* 0x0000df00ff017b82 */ /* 0x000ff00000000800 */
[----:B------:R-:W0:Y:S01]  /*0010*/  S2UR UR5, SR_CgaCtaId ;  /* 0x00000000000579c3 */ /* 0x000e220000008800 */
[----:B------:R-:W1:Y:S01]  /*0020*/  S2R R8, SR_TID.X ;  /* 0x0000000000087919 */ /* 0x000e620000002100 */
[----:B------:R-:W-:Y:S01]  /*0030*/  UMOV UR4, 0x400 ;  /* 0x0000040000047882 */ /* 0x000fe20000000000 */
[----:B------:R-:W2:Y:S01]  /*0040*/  LDCU.64 UR6, c[0x0][0x358] ;  /* 0x00006b00ff0677ac */ /* 0x000ea20008000a00 */
[----:B------:R-:W-:Y:S01]  /*0050*/  BSSY.RECONVERGENT B0, `(.L_x_0) ;  /* 0x0000016000007945 */ /* 0x000fe20003800200 */
[----:B------:R-:W3:Y:S01]  /*0060*/  S2R R9, SR_CTAID.X ;  /* 0x0000000000097919 */ /* 0x000ee20000002500 */
[----:B0-----:R-:W-:Y:S01]  /*0070*/  ULEA UR4, UR5, UR4, 0x18 ;  /* 0x0000000405047291 */ /* 0x001fe2000f8ec0ff */
[----:B------:R-:W0:Y:S05]  /*0080*/  LDCU UR5, c[0x0][0x390] ;  /* 0x00007200ff0577ac */ /* 0x000e2a0008000800 */
[----:B-1----:R-:W-:-:S05]  /*0090*/  LEA R0, R8, UR4, 0x2 ;  /* 0x0000000408007c11 */ /* 0x002fca000f8e10ff */
[----:B------:R1:W-:Y:S01]  /*00a0*/  STS [R0], RZ ;  /* 0x000000ff00007388 */ /* 0x0003e20000000800 */
[----:B0-----:R-:W-:-:S13]  /*00b0*/  ISETP.GE.AND P0, PT, R8, UR5, PT ;  /* 0x0000000508007c0c */ /* 0x001fda000bf06270 */
[----:B-123--:R-:W-:Y:S05]  /*00c0*/  @P0 BRA `(.L_x_1) ;  /* 0x0000000000380947 */ /* 0x00efea0003800000 */
[----:B------:R-:W0:Y:S01]  /*00d0*/  LDC R11, c[0x0][0x360] ;  /* 0x0000d800ff0b7b82 */ /* 0x000e220000000800 */
[----:B------:R-:W-:Y:S01]  /*00e0*/  BSSY.RECONVERGENT B1, `(.L_x_2) ;  /* 0x000000b000017945 */ /* 0x000fe20003800200 */
[----:B------:R-:W-:Y:S02]  /*00f0*/  IMAD.MOV.U32 R7, RZ, RZ, RZ ;  /* 0x000000ffff077224 */ /* 0x000fe400078e00ff */
[----:B------:R-:W-:-:S04]  /*0100*/  IMAD.MOV.U32 R6, RZ, RZ, R8 ;  /* 0x000000ffff067224 */ /* 0x000fc800078e0008 */
[----:B------:R-:W1:Y:S03]  /*0110*/  LDC.64 R4, c[0x0][0x380] ;  /* 0x0000e000ff047b82 */ /* 0x000e660000000a00 */
.L_x_3:
[----:B------:R-:W-:-:S04]  /*0120*/  IMAD R3, R9, UR5, R6 ;  /* 0x0000000509037c24 */ /* 0x000fc8000f8e0206 */
[----:B-1----:R-:W-:-:S06]  /*0130*/  IMAD.WIDE R2, R3, 0x4, R4 ;  /* 0x0000000403027825 */ /* 0x002fcc00078e0204 */
[----:B------:R-:W2:Y:S01]  /*0140*/  LDG.E R2, desc[UR6][R2.64] ;  /* 0x0000000602027981 */ /* 0x000ea2000c1e1900 */
[----:B0-----:R-:W-:-:S04]  /*0150*/  IADD3 R6, PT, PT, R11, R6, RZ ;  /* 0x000000060b067210 */ /* 0x001fc80007ffe0ff */
[----:B------:R-:W-:Y:S01]  /*0160*/  ISETP.GE.AND P0, PT, R6, UR5, PT ;  /* 0x0000000506007c0c */ /* 0x000fe2000bf06270 */
[----:B--2---:R-:W-:-:S12]  /*0170*/  IMAD.IADD R7, R2, 0x1, R7 ;  /* 0x0000000102077824 */ /* 0x004fd800078e0207 */
[----:B------:R-:W-:Y:S05]  /*0180*/  @!P0 BRA `(.L_x_3) ;  /* 0xfffffffc00e48947 */ /* 0x000fea000383ffff */
[----:B------:R-:W-:Y:S05]  /*0190*/  BSYNC.RECONVERGENT B1 ;  /* 0x0000000000017941 */ /* 0x000fea0003800200 */
.L_x_2:
[----:B------:R0:W-:Y:S02]  /*01a0*/  STS [R0], R7 ;  /* 0x0000000700007388 */ /* 0x0001e40000000800 */
.L_x_1:
[----:B------:R-:W-:Y:S05]  /*01b0*/  BSYNC.RECONVERGENT B0 ;  /* 0x0000000000007941 */ /* 0x000fea0003800200 */
.L_x_0:
[----:B------:R-:W1:Y:S01]  /*01c0*/  LDCU UR4, c[0x0][0x360] ;  /* 0x00006c00ff0477ac */ /* 0x000e620008000800 */
[----:B------:R-:W-:Y:S01]  /*01d0*/  BAR.SYNC.DEFER_BLOCKING 0x0 ;  /* 0x0000000000007b1d */ /* 0x000fe20000010000 */
[----:B------:R-:W-:Y:S01]  /*01e0*/  ISETP.NE.AND P0, PT, R8, RZ, PT ;  /* 0x000000ff0800720c */ /* 0x000fe20003f05270 */
[----:B-1----:R-:W-:-:S09]  /*01f0*/  UISETP.GE.U32.AND UP0, UPT, UR4, 0x2, UPT ;  /* 0x000000020400788c */ /* 0x002fd2000bf06070 */
[----:B------:R-:W-:Y:S05]  /*0200*/  BRA.U !UP0, `(.L_x_4) ;  /* 0x0000000108307547 */ /* 0x000fea000b800000 */
[----:B------:R-:W-:-:S07]  /*0210*/  IMAD.U32 R2, RZ, RZ, UR4 ;  /* 0x00000004ff027e24 */ /* 0x000fce000f8e00ff */
.L_x_5:
[----:B0-----:R-:W-:-:S04]  /*0220*/  SHF.R.U32.HI R7, RZ, 0x1, R2 ;  /* 0x00000001ff077819 */ /* 0x001fc80000011602 */
[----:B------:R-:W-:-:S13]  /*0230*/  ISETP.GE.U32.AND P1, PT, R8, R7, PT ;  /* 0x000000070800720c */ /* 0x000fda0003f26070 */
[----:B------:R-:W-:Y:S01]  /*0240*/  @!P1 LEA R3, R7, R0, 0x2 ;  /* 0x0000000007039211 */ /* 0x000fe200078e10ff */
[----:B------:R-:W-:Y:S05]  /*0250*/  @!P1 LDS R4, [R0] ;  /* 0x0000000000049984 */ /* 0x000fea0000000800 */
[----:B------:R-:W0:Y:S02]  /*0260*/  @!P1 LDS R3, [R3] ;  /* 0x0000000003039984 */ /* 0x000e240000000800 */
[----:B0-----:R-:W-:-:S05]  /*0270*/  @!P1 IMAD.IADD R5, R3, 0x1, R4 ;  /* 0x0000000103059824 */ /* 0x001fca00078e0204 */
[----:B------:R1:W-:Y:S01]  /*0280*/  @!P1 STS [R0], R5 ;  /* 0x0000000500009388 */ /* 0x0003e20000000800 */
[----:B------:R-:W-:Y:S01]  /*0290*/  BAR.SYNC.DEFER_BLOCKING 0x0 ;  /* 0x0000000000007b1d */ /* 0x000fe20000010000 */
[----:B------:R-:W-:Y:S02]  /*02a0*/  ISETP.GT.U32.AND P1, PT, R2, 0x3, PT ;  /* 0x000000030200780c */ /* 0x000fe40003f24070 */
[----:B------:R-:W-:-:S11]  /*02b0*/  MOV R2, R7 ;  /* 0x0000000700027202 */ /* 0x000fd60000000f00 */
[----:B-1----:R-:W-:Y:S05]  /*02c0*/  @P1 BRA `(.L_x_5) ;  /* 0xfffffffc00d41947 */ /* 0x002fea000383ffff */
.L_x_4:
[----:B------:R-:W-:Y:S05]  /*02d0*/  @P0 EXIT ;  /* 0x000000000000094d */ /* 0x000fea0003800000 */
[----:B------:R-:W1:Y:S01]  /*02e0*/  S2UR UR5, SR_CgaCtaId ;  /* 0x00000000000579c3 */ /* 0x000e620000008800 */
[----:B------:R-:W-:-:S07]  /*02f0*/  UMOV UR4, 0x400 ;  /* 0x0000040000047882 */ /* 0x000fce0000000000 */
[----:B------:R-:W2:Y:S01]  /*0300*/  LDC.64 R2, c[0x0][0x388] ;  /* 0x0000e200ff027b82 */ /* 0x000ea20000000a00 */
[----:B-1----:R-:W-:Y:S01]  /*0310*/  ULEA UR4, UR5, UR4, 0x18 ;  /* 0x0000000405047291 */ /* 0x002fe2000f8ec0ff */
[----:B--2---:R-:W-:-:S08]  /*0320*/  IMAD.WIDE.U32 R2, R9, 0x4, R2 ;  /* 0x0000000409027825 */ /* 0x004fd000078e0002 */
[----:B------:R-:W1:Y:S04]  /*0330*/  LDS R5, [UR4] ;  /* 0x00000004ff057984 */ /* 0x000e680008000800 */
[----:B-1----:R-:W-:Y:S01]  /*0340*/  STG.E desc[UR6][R2.64], R5 ;  /* 0x0000000502007986 */ /* 0x002fe2000c101906 */
[----:B------:R-:W-:Y:S05]  /*0350*/  EXIT ;  /* 0x000000000000794d */ /* 0x000fea0003800000 */
.L_x_6:
[----:B------:R-:W-:-:S00]  /*0360*/  BRA `(.L_x_6) ;  /* 0xfffffffc00fc7947 */ /* 0x000fc0000383ffff */
[----:B------:R-:W-:-:S00]  /*0370*/  NOP ;  /* 0x0000000000007918 */ /* 0x000fc00000000000 */
        /* <DEDUP_REMOVED lines=8> */
.L_x_13:


//--------------------- .text._Z12calc_accountPiS_S_ii --------------------------
	.section	.text._Z12calc_accountPiS_S_ii,"ax",@progbits
	.align	128
        .global         _Z12calc_accountPiS_S_ii
        .type           _Z12calc_accountPiS_S_ii,@function
        .size           _Z12calc_accountPiS_S_ii,(.L_x_14 - _Z12calc_accountPiS_S_ii)
        .other          _Z12calc_accountPiS_S_ii,@"STO_CUDA_ENTRY STV_DEFAULT"
_Z12calc_accountPiS_S_ii:
.text._Z12calc_accountPiS_S_ii:
[----:B------:R-:W-:Y:S01]  /*0000*/  LDC R1, c[0x0][0x37c] ;  /* 0x0000df00ff017b82 */ /* 0x000fe20000000800 */
[----:B------:R-:W0:Y:S07]  /*0010*/  S2R R0, SR_TID.X ;  /* 0x0000000000007919 */ /* 0x000e2e0000002100 */
[----:B------:R-:W0:Y:S08]  /*0020*/  S2UR UR4, SR_CTAID.X ;  /* 0x00000000000479c3 */ /* 0x000e300000002500 */
[----:B------:R-:W0:Y:S08]  /*0030*/  LDC R9, c[0x0][0x360] ;  /* 0x0000d800ff097b82 */ /* 0x000e300000000800 */
[----:B------:R-:W1:Y:S01]  /*0040*/  LDC.64 R2, c[0x0][0x398] ;  /* 0x0000e600ff027b82 */ /* 0x000e620000000a00 */
[----:B0-----:R-:W-:Y:S01]  /*0050*/  IMAD R9, R9, UR4, R0 ;  /* 0x0000000409097c24 */ /* 0x001fe2000f8e0200 */
[----:B-1----:R-:W-:-:S04]  /*0060*/  ISETP.GE.AND P0, PT, R3, 0x1, PT ;  /* 0x000000010300780c */ /* 0x002fc80003f06270 */
[----:B------:R-:W-:-:S13]  /*0070*/  ISETP.GE.OR P0, PT, R9, R2, !P0 ;  /* 0x000000020900720c */ /* 0x000fda0004706670 */
[----:B------:R-:W-:Y:S05]  /*0080*/  @P0 EXIT ;  /* 0x000000000000094d */ /* 0x000fea0003800000 */
[C---:B------:R-:W-:Y:S01]  /*0090*/  ISETP.GE.U32.AND P1, PT, R3.reuse, 0x10, PT ;  /* 0x000000100300780c */ /* 0x040fe20003f26070 */
[----:B------:R-:W0:Y:S01]  /*00a0*/  LDCU.64 UR4, c[0x0][0x358] ;  /* 0x00006b00ff0477ac */ /* 0x000e220008000a00 */
[----:B------:R-:W-:Y:S01]  /*00b0*/  LOP3.LUT R18, R3, 0xf, RZ, 0xc0, !PT ;  /* 0x0000000f03127812 */ /* 0x000fe200078ec0ff */
[----:B------:R-:W-:Y:S01]  /*00c0*/  HFMA2 R0, -RZ, RZ, 0, 0 ;  /* 0x00000000ff007431 */ /* 0x000fe200000001ff */
[----:B------:R-:W-:Y:S02]  /*00d0*/  MOV R10, RZ ;  /* 0x000000ff000a7202 */ /* 0x000fe40000000f00 */
[----:B------:R-:W-:-:S07]  /*00e0*/  ISETP.NE.AND P0, PT, R18, RZ, PT ;  /* 0x000000ff1200720c */ /* 0x000fce0003f05270 */
[----:B------:R-:W-:Y:S06]  /*00f0*/  @!P1 BRA `(.L_x_7) ;  /* 0x0000000400689947 */ /* 0x000fec0003800000 */
[----:B------:R-:W1:Y:S01]  /*0100*/  LDC.64 R4, c[0x0][0x380] ;  /* 0x0000e000ff047b82 */ /* 0x000e620000000a00 */
[----:B------:R-:W-:Y:S02]  /*0110*/  LOP3.LUT R0, R3, 0x7ffffff0, RZ, 0xc0, !PT ;  /* 0x7ffffff003007812 */ /* 0x000fe400078ec0ff */
[----:B------:R-:W-:Y:S02]  /*0120*/  MOV R10, RZ ;  /* 0x000000ff000a7202 */ /* 0x000fe40000000f00 */
[----:B------:R-:W-:Y:S02]  /*0130*/  MOV R11, R9 ;  /* 0x00000009000b7202 */ /* 0x000fe40000000f00 */
[----:B------:R-:W-:Y:S01]  /*0140*/  IADD3 R8, PT, PT, -R0, RZ, RZ ;  /* 0x000000ff00087210 */ /* 0x000fe20007ffe1ff */
[----:B------:R-:W2:Y:S06]  /*0150*/  LDC.64 R6, c[0x0][0x388] ;  /* 0x0000e200ff067b82 */ /* 0x000eac0000000a00 */
.L_x_8:
[----:B-1-3--:R-:W-:-:S05]  /*0160*/  IMAD.WIDE R16, R11, 0x4, R4 ;  /* 0x000000040b107825 */ /* 0x00afca00078e0204 */
[----:B0-----:R-:W3:Y:S01]  /*0170*/  LDG.E R15, desc[UR4][R16.64] ;  /* 0x00000004100f7981 */ /* 0x001ee2000c1e1900 */
[----:B--2---:R-:W-:-:S04]  /*0180*/  IMAD.WIDE R12, R11, 0x4, R6 ;  /* 0x000000040b0c7825 */ /* 0x004fc800078e0206 */
[----:B------:R-:W-:Y:S01]  /*0190*/  IMAD.WIDE R20, R2, 0x4, R16 ;  /* 0x0000000402147825 */ /* 0x000fe200078e0210 */
[----:B---3--:R-:W-:-:S05]  /*01a0*/  IADD3 R19, PT, PT, R15, R10, RZ ;  /* 0x0000000a0f137210 */ /* 0x008fca0007ffe0ff */
[----:B------:R0:W-:Y:S04]  /*01b0*/  STG.E desc[UR4][R12.64], R19 ;  /* 0x000000130c007986 */ /* 0x0001e8000c101904 */
[----:B------:R-:W2:Y:S01]  /*01c0*/  LDG.E R10, desc[UR4][R20.64] ;  /* 0x00000004140a7981 */ /* 0x000ea2000c1e1900 */
[----:B------:R-:W-:-:S04]  /*01d0*/  IMAD.WIDE R14, R2, 0x4, R12 ;  /* 0x00000004020e7825 */ /* 0x000fc800078e020c */
[----:B------:R-:W-:Y:S01]  /*01e0*/  IMAD.WIDE R22, R2, 0x4, R20 ;  /* 0x0000000402167825 */ /* 0x000fe200078e0214 */
[----:B--2---:R-:W-:-:S05]  /*01f0*/  IADD3 R27, PT, PT, R19, R10, RZ ;  /* 0x0000000a131b7210 */ /* 0x004fca0007ffe0ff */
[----:B------:R1:W-:Y:S04]  /*0200*/  STG.E desc[UR4][R14.64], R27 ;  /* 0x0000001b0e007986 */ /* 0x0003e8000c101904 */
[----:B------:R-:W2:Y:S01]  /*0210*/  LDG.E R10, desc[UR4][R22.64] ;  /* 0x00000004160a7981 */ /* 0x000ea2000c1e1900 */
[----:B------:R-:W-:-:S04]  /*0220*/  IMAD.WIDE R16, R2, 0x4, R14 ;  /* 0x0000000402107825 */ /* 0x000fc800078e020e */
[----:B------:R-:W-:Y:S01]  /*0230*/  IMAD.WIDE R24, R2, 0x4, R22 ;  /* 0x0000000402187825 */ /* 0x000fe200078e0216 */
[----:B--2---:R-:W-:-:S05]  /*0240*/  IADD3 R29, PT, PT, R27, R10, RZ ;  /* 0x0000000a1b1d7210 */ /* 0x004fca0007ffe0ff */
[----:B------:R2:W-:Y:S04]  /*0250*/  STG.E desc[UR4][R16.64], R29 ;  /* 0x0000001d10007986 */ /* 0x0005e8000c101904 */
[----:B------:R-:W3:Y:S01]  /*0260*/  LDG.E R10, desc[UR4][R24.64] ;  /* 0x00000004180a7981 */ /* 0x000ee2000c1e1900 */
[----:B0-----:R-:W-:-:S04]  /*0270*/  IMAD.WIDE R12, R2, 0x4, R16 ;  /* 0x00000004020c7825 */ /* 0x001fc800078e0210 */
[----:B------:R-:W-:Y:S01]  /*0280*/  IMAD.WIDE R20, R2, 0x4, R24 ;  /* 0x0000000402147825 */ /* 0x000fe200078e0218 */
[----:B---3--:R-:W-:-:S05]  /*0290*/  IADD3 R19, PT, PT, R29, R10, RZ ;  /* 0x0000000a1d137210 */ /* 0x008fca0007ffe0ff */
[----:B------:R0:W-:Y:S04]  /*02a0*/  STG.E desc[UR4][R12.64], R19 ;  /* 0x000000130c007986 */ /* 0x0001e8000c101904 */
[----:B------:R-:W3:Y:S01]  /*02b0*/  LDG.E R10, desc[UR4][R20.64] ;  /* 0x00000004140a7981 */ /* 0x000ee2000c1e1900 */
[----:B-1----:R-:W-:-:S04]  /*02c0*/  IMAD.WIDE R14, R2, 0x4, R12 ;  /* 0x00000004020e7825 */ /* 0x002fc800078e020c */
[----:B------:R-:W-:Y:S01]  /*02d0*/  IMAD.WIDE R22, R2, 0x4, R20 ;  /* 0x0000000402167825 */ /* 0x000fe200078e0214 */
[----:B---3--:R-:W-:-:S05]  /*02e0*/  IADD3 R27, PT, PT, R19, R10, RZ ;  /* 0x0000000a131b7210 */ /* 0x008fca0007ffe0ff */
[----:B------:R1:W-:Y:S04]  /*02f0*/  STG.E desc[UR4][R14.64], R27 ;  /* 0x0000001b0e007986 */ /* 0x0003e8000c101904 */
[----:B------:R-:W3:Y:S01]  /*0300*/  LDG.E R10, desc[UR4][R22.64] ;  /* 0x00000004160a7981 */ /* 0x000ee2000c1e1900 */
[----:B--2---:R-:W-:-:S04]  /*0310*/  IMAD.WIDE R16, R2, 0x4, R14 ;  /* 0x0000000402107825 */ /* 0x004fc800078e020e */
[----:B------:R-:W-:Y:S01]  /*0320*/  IMAD.WIDE R24, R2, 0x4, R22 ;  /* 0x0000000402187825 */ /* 0x000fe200078e0216 */
[----:B---3--:R-:W-:-:S05]  /*0330*/  IADD3 R29, PT, PT, R27, R10, RZ ;  /* 0x0000000a1b1d7210 */ /* 0x008fca0007ffe0ff */
        /* <DEDUP_REMOVED lines=41> */
[----:B------:R-:W4:Y:S01]  /*05d0*/  LDG.E R10, desc[UR4][R22.64] ;  /* 0x00000004160a7981 */ /* 0x000f22000c1e1900 */
[----:B--2---:R-:W-:-:S04]  /*05e0*/  IMAD.WIDE R16, R2, 0x4, R14 ;  /* 0x0000000402107825 */ /* 0x004fc800078e020e */
[----:B------:R-:W-:Y:S01]  /*05f0*/  IMAD.WIDE R24, R2, 0x4, R22 ;  /* 0x0000000402187825 */ /* 0x000fe200078e0216 */
[----:B----4-:R-:W-:-:S05]  /*0600*/  IADD3 R29, PT, PT, R27, R10, RZ ;  /* 0x0000000a1b1d7210 */ /* 0x010fca0007ffe0ff */
[----:B------:R3:W-:Y:S04]  /*0610*/  STG.E desc[UR4][R16.64], R29 ;  /* 0x0000001d10007986 */ /* 0x0007e8000c101904 */
[----:B------:R-:W2:Y:S01]  /*0620*/  LDG.E R24, desc[UR4][R24.64] ;  /* 0x0000000418187981 */ /* 0x000ea2000c1e1900 */
[----:B------:R-:W-:Y:S01]  /*0630*/  IADD3 R8, PT, PT, R8, 0x10, RZ ;  /* 0x0000001008087810 */ /* 0x000fe20007ffe0ff */
[C---:B0-----:R-:W-:Y:S01]  /*0640*/  IMAD.WIDE R12, R2.reuse, 0x4, R16 ;  /* 0x00000004020c7825 */ /* 0x041fe200078e0210 */
[----:B------:R-:W-:Y:S02]  /*0650*/  LEA R11, R2, R11, 0x4 ;  /* 0x0000000b020b7211 */ /* 0x000fe400078e20ff */
[----:B------:R-:W-:Y:S02]  /*0660*/  ISETP.NE.AND P1, PT, R8, RZ, PT ;  /* 0x000000ff0800720c */ /* 0x000fe40003f25270 */
[----:B--2---:R-:W-:-:S05]  /*0670*/  IADD3 R10, PT, PT, R29, R24, RZ ;  /* 0x000000181d0a7210 */ /* 0x004fca0007ffe0ff */
[----:B------:R3:W-:Y:S06]  /*0680*/  STG.E desc[UR4][R12.64], R10 ;  /* 0x0000000a0c007986 */ /* 0x0007ec000c101904 */
[----:B------:R-:W-:Y:S05]  /*0690*/  @P1 BRA `(.L_x_8) ;  /* 0xfffffff800b01947 */ /* 0x000fea000383ffff */
.L_x_7:
[----:B0-----:R-:W-:Y:S05]  /*06a0*/  @!P0 EXIT ;  /* 0x000000000000894d */ /* 0x001fea0003800000 */
[----:B------:R-:W-:Y:S02]  /*06b0*/  ISETP.GE.U32.AND P0, PT, R18, 0x8, PT ;  /* 0x000000081200780c */ /* 0x000fe40003f06070 */
[----:B------:R-:W-:-:S04]  /*06c0*/  LOP3.LUT R8, R3, 0x7, RZ, 0xc0, !PT ;  /* 0x0000000703087812 */ /* 0x000fc800078ec0ff */
[----:B------:R-:W-:-:S07]  /*06d0*/  ISETP.NE.AND P1, PT, R8, RZ, PT ;  /* 0x000000ff0800720c */ /* 0x000fce0003f25270 */
[----:B------:R-:W-:Y:S06]  /*06e0*/  @!P0 BRA `(.L_x_9) ;  /* 0x0000000000b08947 */ /* 0x000fec0003800000 */
[----:B------:R-:W0:Y:S01]  /*06f0*/  LDC.64 R4, c[0x0][0x380] ;  /* 0x0000e000ff047b82 */ /* 0x000e220000000a00 */
[----:B------:R-:W-:-:S07]  /*0700*/  IMAD R11, R0, R2, R9 ;  /* 0x00000002000b7224 */ /* 0x000fce00078e0209 */
[----:B------:R-:W1:Y:S01]  /*0710*/  LDC.64 R6, c[0x0][0x388] ;  /* 0x0000e200ff067b82 */ /* 0x000e620000000a00 */
[----:B0-----:R-:W-:-:S05]  /*0720*/  IMAD.WIDE R4, R11, 0x4, R4 ;  /* 0x000000040b047825 */ /* 0x001fca00078e0204 */
[----:B---3--:R-:W2:Y:S01]  /*0730*/  LDG.E R13, desc[UR4][R4.64] ;  /* 0x00000004040d7981 */ /* 0x008ea2000c1e1900 */
[----:B-1----:R-:W-:Y:S01]  /*0740*/  IMAD.WIDE R6, R11, 0x4, R6 ;  /* 0x000000040b067825 */ /* 0x002fe200078e0206 */
[----:B--2---:R-:W-:-:S03]  /*0750*/  IADD3 R19, PT, PT, R10, R13, RZ ;  /* 0x0000000d0a137210 */ /* 0x004fc60007ffe0ff */
[C---:B------:R-:W-:Y:S02]  /*0760*/  IMAD.WIDE R10, R2.reuse, 0x4, R4 ;  /* 0x00000004020a7825 */ /* 0x040fe400078e0204 */
[----:B------:R0:W-:Y:S04]  /*0770*/  STG.E desc[UR4][R6.64], R19 ;  /* 0x0000001306007986 */ /* 0x0001e8000c101904 */
[----:B------:R-:W2:Y:S01]  /*0780*/  LDG.E R14, desc[UR4][R10.64] ;  /* 0x000000040a0e7981 */ /* 0x000ea2000c1e1900 */
[----:B------:R-:W-:Y:S01]  /*0790*/  IMAD.WIDE R12, R2, 0x4, R6 ;  /* 0x00000004020c7825 */ /* 0x000fe200078e0206 */
        /* <DEDUP_REMOVED lines=24> */
[----:B0-----:R-:W-:Y:S01]  /*0920*/  IMAD.WIDE R6, R2, 0x4, R4 ;  /* 0x0000000402067825 */ /* 0x001fe200078e0204 */
[----:B---3--:R-:W-:-:S03]  /*0930*/  IADD3 R11, PT, PT, R23, R18, RZ ;  /* 0x00000012170b7210 */ /* 0x008fc60007ffe0ff */
[C---:B------:R-:W-:Y:S02]  /*0940*/  IMAD.WIDE R18, R2.reuse, 0x4, R16 ;  /* 0x0000000402127825 */ /* 0x040fe400078e0210 */
[----:B------:R2:W-:Y:S04]  /*0950*/  STG.E desc[UR4][R6.64], R11 ;  /* 0x0000000b06007986 */ /* 0x0005e8000c101904 */
[----:B------:R-:W3:Y:S01]  /*0960*/  LDG.E R18, desc[UR4][R18.64] ;  /* 0x0000000412127981 */ /* 0x000ee2000c1e1900 */
[----:B-1----:R-:W-:Y:S01]  /*0970*/  IMAD.WIDE R12, R2, 0x4, R6 ;  /* 0x00000004020c7825 */ /* 0x002fe200078e0206 */
[----:B------:R-:W-:Y:S02]  /*0980*/  IADD3 R0, PT, PT, R0, 0x8, RZ ;  /* 0x0000000800007810 */ /* 0x000fe40007ffe0ff */
[----:B---3--:R-:W-:-:S05]  /*0990*/  IADD3 R10, PT, PT, R11, R18, RZ ;  /* 0x000000120b0a7210 */ /* 0x008fca0007ffe0ff */
[----:B------:R2:W-:Y:S02]  /*09a0*/  STG.E desc[UR4][R12.64], R10 ;  /* 0x0000000a0c007986 */ /* 0x0005e4000c101904 */
.L_x_9:
[----:B------:R-:W-:Y:S05]  /*09b0*/  @!P1 EXIT ;  /* 0x000000000000994d */ /* 0x000fea0003800000 */
[----:B------:R-:W-:Y:S02]  /*09c0*/  ISETP.GE.U32.AND P0, PT, R8, 0x4, PT ;  /* 0x000000040800780c */ /* 0x000fe40003f06070 */
[----:B------:R-:W-:-:S04]  /*09d0*/  LOP3.LUT R3, R3, 0x3, RZ, 0xc0, !PT ;  /* 0x0000000303037812 */ /* 0x000fc800078ec0ff */
[----:B------:R-:W-:-:S07]  /*09e0*/  ISETP.NE.AND P1, PT, R3, RZ, PT ;  /* 0x000000ff0300720c */ /* 0x000fce0003f25270 */
[----:B------:R-:W-:Y:S06]  /*09f0*/  @!P0 BRA `(.L_x_10) ;  /* 0x0000000000608947 */ /* 0x000fec0003800000 */
[----:B--2---:R-:W0:Y:S01]  /*0a00*/  LDC.64 R4, c[0x0][0x380] ;  /* 0x0000e000ff047b82 */ /* 0x004e220000000a00 */
[----:B---3--:R-:W-:-:S07]  /*0a10*/  IMAD R13, R0, R2, R9 ;  /* 0x00000002000d7224 */ /* 0x008fce00078e0209 */
[----:B------:R-:W1:Y:S01]  /*0a20*/  LDC.64 R6, c[0x0][0x388] ;  /* 0x0000e200ff067b82 */ /* 0x000e620000000a00 */
[----:B0-----:R-:W-:-:S05]  /*0a30*/  IMAD.WIDE R4, R13, 0x4, R4 ;  /* 0x000000040d047825 */ /* 0x001fca00078e0204 */
[----:B------:R-:W2:Y:S01]  /*0a40*/  LDG.E R11, desc[UR4][R4.64] ;  /* 0x00000004040b7981 */ /* 0x000ea2000c1e1900 */
[----:B-1----:R-:W-:Y:S01]  /*0a50*/  IMAD.WIDE R6, R13, 0x4, R6 ;  /* 0x000000040d067825 */ /* 0x002fe200078e0206 */
[----:B--2---:R-:W-:-:S03]  /*0a60*/  IADD3 R19, PT, PT, R10, R11, RZ ;  /* 0x0000000b0a137210 */ /* 0x004fc60007ffe0ff */
[C---:B------:R-:W-:Y:S02]  /*0a70*/  IMAD.WIDE R10, R2.reuse, 0x4, R4 ;  /* 0x00000004020a7825 */ /* 0x040fe400078e0204 */
        /* <DEDUP_REMOVED lines=11> */
[----:B------:R-:W2:Y:S01]  /*0b30*/  LDG.E R16, desc[UR4][R16.64] ;  /* 0x0000000410107981 */ /* 0x000ea2000c1e1900 */
[----:B0-----:R-:W-:Y:S01]  /*0b40*/  IMAD.WIDE R6, R2, 0x4, R4 ;  /* 0x0000000402067825 */ /* 0x001fe200078e0204 */
[----:B------:R-:W-:Y:S02]  /*0b50*/  IADD3 R0, PT, PT, R0, 0x4, RZ ;  /* 0x0000000400007810 */ /* 0x000fe40007ffe0ff */
[----:B--2---:R-:W-:-:S05]  /*0b60*/  IADD3 R10, PT, PT, R23, R16, RZ ;  /* 0x00000010170a7210 */ /* 0x004fca0007ffe0ff */
[----:B------:R1:W-:Y:S02]  /*0b70*/  STG.E desc[UR4][R6.64], R10 ;  /* 0x0000000a06007986 */ /* 0x0003e4000c101904 */
.L_x_10:
[----:B------:R-:W-:Y:S05]  /*0b80*/  @!P1 EXIT ;  /* 0x000000000000994d */ /* 0x000fea0003800000 */
[----:B-123--:R-:W0:Y:S01]  /*0b90*/  LDC.64 R12, c[0x0][0x380] ;  /* 0x0000e000ff0c7b82 */ /* 0x00ee220000000a00 */
[----:B------:R-:W-:Y:S01]  /*0ba0*/  IMAD R9, R0, R2, R9 ;  /* 0x0000000200097224 */ /* 0x000fe200078e0209 */
[----:B------:R-:W-:-:S06]  /*0bb0*/  IADD3 R3, PT, PT, -R3, RZ, RZ ;  /* 0x000000ff03037210 */ /* 0x000fcc0007ffe1ff */
[----:B------:R-:W1:Y:S02]  /*0bc0*/  LDC.64 R14, c[0x0][0x388] ;  /* 0x0000e200ff0e7b82 */ /* 0x000e640000000a00 */
.L_x_11:
[----:B0-----:R-:W-:-:S06]  /*0bd0*/  IMAD.WIDE R4, R9, 0x4, R12 ;  /* 0x0000000409047825 */ /* 0x001fcc00078e020c */
[----:B--2---:R-:W2:Y:S01]  /*0be0*/  LDG.E R5, desc[UR4][R4.64] ;  /* 0x0000000404057981 */ /* 0x004ea2000c1e1900 */
[----:B------:R-:W-:Y:S01]  /*0bf0*/  IADD3 R3, PT, PT, R3, 0x1, RZ ;  /* 0x0000000103037810 */ /* 0x000fe20007ffe0ff */
[C---:B-1----:R-:W-:Y:S01]  /*0c00*/  IMAD.WIDE R6, R9.reuse, 0x4, R14 ;  /* 0x0000000409067825 */ /* 0x042fe200078e020e */
[----:B------:R-:W-:Y:S02]  /*0c10*/  IADD3 R9, PT, PT, R9, R2, RZ ;  /* 0x0000000209097210 */ /* 0x000fe40007ffe0ff */
[----:B------:R-:W-:Y:S02]  /*0c20*/  ISETP.NE.AND P0, PT, R3, RZ, PT ;  /* 0x000000ff0300720c */ /* 0x000fe40003f05270 */
[----:B--2---:R-:W-:-:S05]  /*0c30*/  IADD3 R10, PT, PT, R5, R10, RZ ;  /* 0x0000000a050a7210 */ /* 0x004fca0007ffe0ff */
[----:B------:R2:W-:Y:S06]  /*0c40*/  STG.E desc[UR4][R6.64], R10 ;  /* 0x0000000a06007986 */ /* 0x0005ec000c101904 */
[----:B------:R-:W-:Y:S05]  /*0c50*/  @P0 BRA `(.L_x_11) ;  /* 0xfffffffc00dc0947 */ /* 0x000fea000383ffff */
[----:B------:R-:W-:Y:S05]  /*0c60*/  EXIT ;  /* 0x000000000000794d */ /* 0x000fea0003800000 */
.L_x_12:
        /* <DEDUP_REMOVED lines=9> */
.L_x_14:


//--------------------- .nv.shared._Z8calc_sumPiS_ii --------------------------
	.section	.nv.shared._Z8calc_sumPiS_ii,"aw",@nobits
	.sectionflags	@""
	.align	4
.nv.shared._Z8calc_sumPiS_ii:
	.zero		2048


//--------------------- .nv.shared.reserved.0     --------------------------
	.section	.nv.shared.reserved.0,"aw",@nobits
	.weak		__nv_reservedSMEM_offset_0_alias
	.size		__nv_reservedSMEM_offset_0_alias, 0, 64
	.other		__nv_reservedSMEM_offset_0_alias,@"STO_CUDA_RESERVED_SHARED STV_DEFAULT"
__nv_reservedSMEM_offset_0_alias:
	.zero		0
	.zero		64


//--------------------- .nv.constant0._Z8calc_sumPiS_ii --------------------------
	.section	.nv.constant0._Z8calc_sumPiS_ii,"a",@progbits
	.sectionflags	@""
	.align	4
.nv.constant0._Z8calc_sumPiS_ii:
	.zero		920


//--------------------- .nv.constant0._Z12calc_accountPiS_S_ii --------------------------
	.section	.nv.constant0._Z12calc_accountPiS_S_ii,"a",@progbits
	.sectionflags	@""
	.align	4
.nv.constant0._Z12calc_accountPiS_S_ii:
	.zero		928


//--------------------- SYMBOLS --------------------------

	.type		.nv.reservedSmem.offset0,@object
	.size		.nv.reservedSmem.offset0,0x4
	.type		.nv.reservedSmem.cap,@object
	.size		.nv.reservedSmem.cap,0x4
